//
// Generated by NVIDIA NVVM Compiler
//
// Compiler Build ID: CL-36424714
// Cuda compilation tools, release 13.0, V13.0.88
// Based on NVVM 20.0.0
//

.version 9.0
.target sm_100
.address_size 64

	// .globl	_Z6VecAddPfS_S_

.visible .entry _Z6VecAddPfS_S_(
	.param .u64 .ptr .align 1 _Z6VecAddPfS_S__param_0,
	.param .u64 .ptr .align 1 _Z6VecAddPfS_S__param_1,
	.param .u64 .ptr .align 1 _Z6VecAddPfS_S__param_2
)
{
	.reg .pred 	%p<2>;
	.reg .b32 	%r<6>;
	.reg .b32 	%f<25>;
	.reg .b64 	%rd<11>;

	ld.param.u64 	%rd4, [_Z6VecAddPfS_S__param_0];
	ld.param.u64 	%rd5, [_Z6VecAddPfS_S__param_1];
	ld.param.u64 	%rd6, [_Z6VecAddPfS_S__param_2];
	cvta.to.global.u64 	%rd7, %rd6;
	cvta.to.global.u64 	%rd8, %rd5;
	cvta.to.global.u64 	%rd9, %rd4;
	mov.u32 	%r4, %tid.x;
	mul.wide.u32 	%rd10, %r4, 4;
	add.s64 	%rd1, %rd9, %rd10;
	add.s64 	%rd2, %rd8, %rd10;
	add.s64 	%rd3, %rd7, %rd10;
	mov.b32 	%r5, 0;
$L__BB0_1:
	ld.global.f32 	%f1, [%rd1];
	ld.global.f32 	%f2, [%rd2];
	mul.f32 	%f3, %f1, %f2;
	st.global.f32 	[%rd3], %f3;
	ld.global.f32 	%f4, [%rd1];
	ld.global.f32 	%f5, [%rd2];
	mul.f32 	%f6, %f4, %f5;
	st.global.f32 	[%rd3], %f6;
	ld.global.f32 	%f7, [%rd1];
	ld.global.f32 	%f8, [%rd2];
	mul.f32 	%f9, %f7, %f8;
	st.global.f32 	[%rd3], %f9;
	ld.global.f32 	%f10, [%rd1];
	ld.global.f32 	%f11, [%rd2];
	mul.f32 	%f12, %f10, %f11;
	st.global.f32 	[%rd3], %f12;
	ld.global.f32 	%f13, [%rd1];
	ld.global.f32 	%f14, [%rd2];
	mul.f32 	%f15, %f13, %f14;
	st.global.f32 	[%rd3], %f15;
	ld.global.f32 	%f16, [%rd1];
	ld.global.f32 	%f17, [%rd2];
	mul.f32 	%f18, %f16, %f17;
	st.global.f32 	[%rd3], %f18;
	ld.global.f32 	%f19, [%rd1];
	ld.global.f32 	%f20, [%rd2];
	mul.f32 	%f21, %f19, %f20;
	st.global.f32 	[%rd3], %f21;
	ld.global.f32 	%f22, [%rd1];
	ld.global.f32 	%f23, [%rd2];
	mul.f32 	%f24, %f22, %f23;
	st.global.f32 	[%rd3], %f24;
	add.s32 	%r5, %r5, 8;
	setp.ne.s32 	%p1, %r5, 1000;
	@%p1 bra 	$L__BB0_1;
	ret;

}


// ===== COMPILED SASS (sm_100) =====

	.target	sm_100

	.elftype	@"ET_EXEC"


//--------------------- .note.nv.tkinfo           --------------------------
	.section	.note.nv.tkinfo,"",@"SHT_NOTE"
	.sectionflags	@"SHF_NOTE_NV_TKINFO"
	.tkinfo
        /*0018*/ 	.word	0x00000002
        /*0030*/ 	.string	""
        /*0030*/ 	.string	"ptxas"
        /*0030*/ 	.string	"Cuda compilation tools, release 13.0, V13.0.88"
        /*0030*/ 	.string	"Build cuda_13.0.r13.0/compiler.36424714_0"
        /*0030*/ 	.string	"-arch sm_100 -m 64 "



//--------------------- .note.nv.cuinfo           --------------------------
	.section	.note.nv.cuinfo,"",@"SHT_NOTE"
	.sectionflags	@"SHF_NOTE_NV_CUINFO"
        /*0018*/ 	.short	0x0002
        /*001a*/ 	.short	0x0064
        /*001c*/ 	.short	0x0082
	.zero		2


//--------------------- .nv.info                  --------------------------
	.section	.nv.info,"",@"SHT_CUDA_INFO"
	.align	4


	//----- nvinfo : EIATTR_REGCOUNT
	.align		4
        /*0000*/ 	.byte	0x04, 0x2f
        /*0002*/ 	.short	(.L_1 - .L_0)
	.align		4
.L_0:
        /*0004*/ 	.word	index@(_Z6VecAddPfS_S_)
        /*0008*/ 	.word	0x00000012


	//----- nvinfo : EIATTR_FRAME_SIZE
	.align		4
.L_1:
        /*000c*/ 	.byte	0x04, 0x11
        /*000e*/ 	.short	(.L_3 - .L_2)
	.align		4
.L_2:
        /*0010*/ 	.word	index@(_Z6VecAddPfS_S_)
        /*0014*/ 	.word	0x00000000


	//----- nvinfo : EIATTR_MIN_STACK_SIZE
	.align		4
.L_3:
        /*0018*/ 	.byte	0x04, 0x12
        /*001a*/ 	.short	(.L_5 - .L_4)
	.align		4
.L_4:
        /*001c*/ 	.word	index@(_Z6VecAddPfS_S_)
        /*0020*/ 	.word	0x00000000
.L_5:


//--------------------- .nv.compat                --------------------------
	.section	.nv.compat,"",@"SHT_CUDA_COMPAT_INFO"
	.align	4
        /*0000*/ 	.byte	0x02, 0x09, 0x00, 0x00, 0x02, 0x02, 0x01, 0x00, 0x02, 0x05, 0x05, 0x00, 0x03, 0x07, 0x01, 0x01
        /*0010*/ 	.byte	0x02, 0x03, 0x00, 0x00, 0x02, 0x06, 0x01, 0x00, 0x04, 0x0b, 0x08, 0x00, 0x09, 0x00, 0x00, 0x00
        /*0020*/ 	.byte	0x00, 0x00, 0x00, 0x00


//--------------------- .nv.info._Z6VecAddPfS_S_  --------------------------
	.section	.nv.info._Z6VecAddPfS_S_,"",@"SHT_CUDA_INFO"
	.sectionflags	@""
	.align	4


	//----- nvinfo : EIATTR_CUDA_API_VERSION
	.align		4
        /*0000*/ 	.byte	0x04, 0x37
        /*0002*/ 	.short	(.L_7 - .L_6)
.L_6:
        /*0004*/ 	.word	0x00000082


	//----- nvinfo : EIATTR_KPARAM_INFO
	.align		4
.L_7:
        /*0008*/ 	.byte	0x04, 0x17
        /*000a*/ 	.short	(.L_9 - .L_8)
.L_8:
        /*000c*/ 	.word	0x00000000
        /*0010*/ 	.short	0x0002
        /*0012*/ 	.short	0x0010
        /*0014*/ 	.byte	0x00, 0xf5, 0x21, 0x00


	//----- nvinfo : EIATTR_KPARAM_INFO
	.align		4
.L_9:
        /*0018*/ 	.byte	0x04, 0x17
        /*001a*/ 	.short	(.L_11 - .L_10)
.L_10:
        /*001c*/ 	.word	0x00000000
        /*0020*/ 	.short	0x0001
        /*0022*/ 	.short	0x0008
        /*0024*/ 	.byte	0x00, 0xf5, 0x21, 0x00


	//----- nvinfo : EIATTR_KPARAM_INFO
	.align		4
.L_11:
        /*0028*/ 	.byte	0x04, 0x17
        /*002a*/ 	.short	(.L_13 - .L_12)
.L_12:
        /*002c*/ 	.word	0x00000000
        /*0030*/ 	.short	0x0000
        /*0032*/ 	.short	0x0000
        /*0034*/ 	.byte	0x00, 0xf5, 0x21, 0x00


	//----- nvinfo : EIATTR_SPARSE_MMA_MASK
	.align		4
.L_13:
        /*0038*/ 	.byte	0x03, 0x50
        /*003a*/ 	.short	0x0000


	//----- nvinfo : EIATTR_MAXREG_COUNT
	.align		4
        /*003c*/ 	.byte	0x03, 0x1b
        /*003e*/ 	.short	0x00ff


	//----- nvinfo : EIATTR_MERCURY_ISA_VERSION
	.align		4
        /*0040*/ 	.byte	0x03, 0x5f
        /*0042*/ 	.short	0x0101


	//----- nvinfo : EIATTR_VRC_CTA_INIT_COUNT
	.align		4
        /*0044*/ 	.byte	0x02, 0x4a
	.zero		1
	.zero		1


	//----- nvinfo : EIATTR_EXIT_INSTR_OFFSETS
	.align		4
        /*0048*/ 	.byte	0x04, 0x1c
        /*004a*/ 	.short	(.L_15 - .L_14)


	//   ....[0]....
.L_14:
        /*004c*/ 	.word	0x00000ad0


	//----- nvinfo : EIATTR_CBANK_PARAM_SIZE
	.align		4
.L_15:
        /*0050*/ 	.byte	0x03, 0x19
        /*0052*/ 	.short	0x0018


	//----- nvinfo : EIATTR_PARAM_CBANK
	.align		4
        /*0054*/ 	.byte	0x04, 0x0a
        /*0056*/ 	.short	(.L_17 - .L_16)
	.align		4
.L_16:
        /*0058*/ 	.word	index@(.nv.constant0._Z6VecAddPfS_S_)
        /*005c*/ 	.short	0x0380
        /*005e*/ 	.short	0x0018


	//----- nvinfo : EIATTR_SW_WAR
	.align		4
.L_17:
        /*0060*/ 	.byte	0x04, 0x36
        /*0062*/ 	.short	(.L_19 - .L_18)
.L_18:
        /*0064*/ 	.word	0x00000008
.L_19:


//--------------------- .nv.callgraph             --------------------------
	.section	.nv.callgraph,"",@"SHT_CUDA_CALLGRAPH"
	.align	4
	.sectionentsize	8
	.align		4
        /*0000*/ 	.word	0x00000000
	.align		4
        /*0004*/ 	.word	0xffffffff
	.align		4
        /*0008*/ 	.word	0x00000000
	.align		4
        /*000c*/ 	.word	0xfffffffe
	.align		4
        /*0010*/ 	.word	0x00000000
	.align		4
        /*0014*/ 	.word	0xfffffffd
	.align		4
        /*0018*/ 	.word	0x00000000
	.align		4
        /*001c*/ 	.word	0xfffffffc


//--------------------- .text._Z6VecAddPfS_S_     --------------------------
	.section	.text._Z6VecAddPfS_S_,"ax",@progbits
	.align	128
        .global         _Z6VecAddPfS_S_
        .type           _Z6VecAddPfS_S_,@function
        .size           _Z6VecAddPfS_S_,(.L_x_2 - _Z6VecAddPfS_S_)
        .other          _Z6VecAddPfS_S_,@"STO_CUDA_ENTRY STV_DEFAULT"
_Z6VecAddPfS_S_:
.text._Z6VecAddPfS_S_:
[----:B------:R-:W-:Y:S01]  /*0000*/  LDC R1, c[0x0][0x37c] ;  /* 0x0000df00ff017b82 */ /* 0x000fe20000000800 */
[----:B------:R-:W0:Y:S07]  /*0010*/  S2R R9, SR_TID.X ;  /* 0x0000000000097919 */ /* 0x000e2e0000002100 */
[----:B------:R-:W0:Y:S01]  /*0020*/  LDC.64 R2, c[0x0][0x380] ;  /* 0x0000e000ff027b82 */ /* 0x000e220000000a00 */
[----:B------:R-:W1:Y:S01]  /*0030*/  LDCU.64 UR6, c[0x0][0x358] ;  /* 0x00006b00ff0677ac */ /* 0x000e620008000a00 */
[----:B------:R-:W-:-:S06]  /*0040*/  UMOV UR4, URZ ;  /* 0x000000ff00047c82 */ /* 0x000fcc0008000000 */
[----:B------:R-:W2:Y:S08]  /*0050*/  LDC.64 R4, c[0x0][0x388] ;  /* 0x0000e200ff047b82 */ /* 0x000eb00000000a00 */
[----:B------:R-:W3:Y:S01]  /*0060*/  LDC.64 R6, c[0x0][0x390] ;  /* 0x0000e400ff067b82 */ /* 0x000ee20000000a00 */
[----:B0-----:R-:W-:-:S04]  /*0070*/  IMAD.WIDE.U32 R2, R9, 0x4, R2 ;  /* 0x0000000409027825 */ /* 0x001fc800078e0002 */
[----:B--2---:R-:W-:-:S04]  /*0080*/  IMAD.WIDE.U32 R4, R9, 0x4, R4 ;  /* 0x0000000409047825 */ /* 0x004fc800078e0004 */
[----:B-1-3--:R-:W-:-:S07]  /*0090*/  IMAD.WIDE.U32 R6, R9, 0x4, R6 ;  /* 0x0000000409067825 */ /* 0x00afce00078e0006 */
.L_x_0:
[----:B------:R-:W2:Y:S04]  /*00a0*/  LDG.E R0, desc[UR6][R2.64] ;  /* 0x0000000602007981 */ /* 0x000ea8000c1e1900 */
[----:B0-----:R-:W2:Y:S02]  /*00b0*/  LDG.E R9, desc[UR6][R4.64] ;  /* 0x0000000604097981 */ /* 0x001ea4000c1e1900 */
[----:B--2---:R-:W-:-:S05]  /*00c0*/  FMUL R9, R0, R9 ;  /* 0x0000000900097220 */ /* 0x004fca0000400000 */
[----:B------:R0:W-:Y:S04]  /*00d0*/  STG.E desc[UR6][R6.64], R9 ;  /* 0x0000000906007986 */ /* 0x0001e8000c101906 */
[----:B------:R-:W2:Y:S04]  /*00e0*/  LDG.E R0, desc[UR6][R2.64] ;  /* 0x0000000602007981 */ /* 0x000ea8000c1e1900 */
[----:B------:R-:W2:Y:S02]  /*00f0*/  LDG.E R11, desc[UR6][R4.64] ;  /* 0x00000006040b7981 */ /* 0x000ea4000c1e1900 */
[----:B--2---:R-:W-:-:S05]  /*0100*/  FMUL R11, R0, R11 ;  /* 0x0000000b000b7220 */ /* 0x004fca0000400000 */
[----:B------:R1:W-:Y:S04]  /*0110*/  STG.E desc[UR6][R6.64], R11 ;  /* 0x0000000b06007986 */ /* 0x0003e8000c101906 */
[----:B------:R-:W2:Y:S04]  /*0120*/  LDG.E R0, desc[UR6][R2.64] ;  /* 0x0000000602007981 */ /* 0x000ea8000c1e1900 */
[----:B------:R-:W2:Y:S02]  /*0130*/  LDG.E R13, desc[UR6][R4.64] ;  /* 0x00000006040d7981 */ /* 0x000ea4000c1e1900 */
[----:B--2---:R-:W-:-:S05]  /*0140*/  FMUL R13, R0, R13 ;  /* 0x0000000d000d7220 */ /* 0x004fca0000400000 */
[----:B------:R2:W-:Y:S04]  /*0150*/  STG.E desc[UR6][R6.64], R13 ;  /* 0x0000000d06007986 */ /* 0x0005e8000c101906 */
[----:B------:R-:W3:Y:S04]  /*0160*/  LDG.E R0, desc[UR6][R2.64] ;  /* 0x0000000602007981 */ /* 0x000ee8000c1e1900 */
[----:B------:R-:W3:Y:S02]  /*0170*/  LDG.E R15, desc[UR6][R4.64] ;  /* 0x00000006040f7981 */ /* 0x000ee4000c1e1900 */
[----:B---3--:R-:W-:-:S05]  /*0180*/  FMUL R15, R0, R15 ;  /* 0x0000000f000f7220 */ /* 0x008fca0000400000 */
[----:B------:R3:W-:Y:S04]  /*0190*/  STG.E desc[UR6][R6.64], R15 ;  /* 0x0000000f06007986 */ /* 0x0007e8000c101906 */
[----:B------:R-:W4:Y:S04]  /*01a0*/  LDG.E R0, desc[UR6][R2.64] ;  /* 0x0000000602007981 */ /* 0x000f28000c1e1900 */
[----:B0-----:R-:W4:Y:S02]  /*01b0*/  LDG.E R9, desc[UR6][R4.64] ;  /* 0x0000000604097981 */ /* 0x001f24000c1e1900 */
[----:B----4-:R-:W-:-:S05]  /*01c0*/  FMUL R9, R0, R9 ;  /* 0x0000000900097220 */ /* 0x010fca0000400000 */
[----:B------:R0:W-:Y:S04]  /*01d0*/  STG.E desc[UR6][R6.64], R9 ;  /* 0x0000000906007986 */ /* 0x0001e8000c101906 */
[----:B------:R-:W4:Y:S04]  /*01e0*/  LDG.E R0, desc[UR6][R2.64] ;  /* 0x0000000602007981 */ /* 0x000f28000c1e1900 */
[----:B-1----:R-:W4:Y:S02]  /*01f0*/  LDG.E R11, desc[UR6][R4.64] ;  /* 0x00000006040b7981 */ /* 0x002f24000c1e1900 */
[----:B----4-:R-:W-:-:S05]  /*0200*/  FMUL R11, R0, R11 ;  /* 0x0000000b000b7220 */ /* 0x010fca0000400000 */
[----:B------:R1:W-:Y:S04]  /*0210*/  STG.E desc[UR6][R6.64], R11 ;  /* 0x0000000b06007986 */ /* 0x0003e8000c101906 */
[----:B------:R-:W4:Y:S04]  /*0220*/  LDG.E R0, desc[UR6][R2.64] ;  /* 0x0000000602007981 */ /* 0x000f28000c1e1900 */
[----:B--2---:R-:W4:Y:S02]  /*0230*/  LDG.E R13, desc[UR6][R4.64] ;  /* 0x00000006040d7981 */ /* 0x004f24000c1e1900 */
[----:B----4-:R-:W-:-:S05]  /*0240*/  FMUL R13, R0, R13 ;  /* 0x0000000d000d7220 */ /* 0x010fca0000400000 */
[----:B------:R2:W-:Y:S04]  /*0250*/  STG.E desc[UR6][R6.64], R13 ;  /* 0x0000000d06007986 */ /* 0x0005e8000c101906 */
[----:B------:R-:W4:Y:S04]  /*0260*/  LDG.E R0, desc[UR6][R2.64] ;  /* 0x0000000602007981 */ /* 0x000f28000c1e1900 */
[----:B---3--:R-:W4:Y:S02]  /*0270*/  LDG.E R15, desc[UR6][R4.64] ;  /* 0x00000006040f7981 */ /* 0x008f24000c1e1900 */
[----:B----4-:R-:W-:-:S05]  /*0280*/  FMUL R15, R0, R15 ;  /* 0x0000000f000f7220 */ /* 0x010fca0000400000 */
        /* <DEDUP_REMOVED lines=125> */
[----:B------:R-:W2:Y:S04]  /*0a60*/  LDG.E R0, desc[UR6][R2.64] ;  /* 0x0000000602007981 */ /* 0x000ea8000c1e1900 */
[----:B---3--:R-:W2:Y:S01]  /*0a70*/  LDG.E R15, desc[UR6][R4.64] ;  /* 0x00000006040f7981 */ /* 0x008ea2000c1e1900 */
[----:B------:R-:W-:-:S04]  /*0a80*/  UIADD3 UR4, UPT, UPT, UR4, 0x28, URZ ;  /* 0x0000002804047890 */ /* 0x000fc8000fffe0ff */
[----:B------:R-:W-:Y:S01]  /*0a90*/  UISETP.NE.AND UP0, UPT, UR4, 0x3e8, UPT ;  /* 0x000003e80400788c */ /* 0x000fe2000bf05270 */
[----:B--2---:R-:W-:-:S05]  /*0aa0*/  FMUL R15, R0, R15 ;  /* 0x0000000f000f7220 */ /* 0x004fca0000400000 */
[----:B------:R0:W-:Y:S03]  /*0ab0*/  STG.E desc[UR6][R6.64], R15 ;  /* 0x0000000f06007986 */ /* 0x0001e6000c101906 */
[----:B------:R-:W-:Y:S05]  /*0ac0*/  BRA.U UP0, `(.L_x_0) ;  /* 0xfffffff500747547 */ /* 0x000fea000b83ffff */
[----:B------:R-:W-:Y:S05]  /*0ad0*/  EXIT ;  /* 0x000000000000794d */ /* 0x000fea0003800000 */
.L_x_1:
[----:B------:R-:W-:-:S00]  /*0ae0*/  BRA `(.L_x_1) ;  /* 0xfffffffc00fc7947 */ /* 0x000fc0000383ffff */
[----:B------:R-:W-:-:S00]  /*0af0*/  NOP ;  /* 0x0000000000007918 */ /* 0x000fc00000000000 */
        /* <DEDUP_REMOVED lines=8> */
.L_x_2:


//--------------------- .nv.shared.reserved.0     --------------------------
	.section	.nv.shared.reserved.0,"aw",@nobits
	.weak		__nv_reservedSMEM_offset_0_alias
	.size		__nv_reservedSMEM_offset_0_alias, 0, 64
	.other		__nv_reservedSMEM_offset_0_alias,@"STO_CUDA_RESERVED_SHARED STV_DEFAULT"
__nv_reservedSMEM_offset_0_alias:
	.zero		0
	.zero		64


//--------------------- .nv.constant0._Z6VecAddPfS_S_ --------------------------
	.section	.nv.constant0._Z6VecAddPfS_S_,"a",@progbits
	.sectionflags	@""
	.align	4
.nv.constant0._Z6VecAddPfS_S_:
	.zero		920


//--------------------- SYMBOLS --------------------------

	.type		.nv.reservedSmem.offset0,@object
	.size		.nv.reservedSmem.offset0,0x4
